//
// Generated by NVIDIA NVVM Compiler
//
// Compiler Build ID: CL-36424714
// Cuda compilation tools, release 13.0, V13.0.88
// Based on NVVM 20.0.0
//

.version 9.0
.target sm_100
.address_size 64

	// .globl	_Z14doubleElementsPii
.extern .func  (.param .b32 func_retval0) vprintf
(
	.param .b64 vprintf_param_0,
	.param .b64 vprintf_param_1
)
;
.global .align 1 .b8 $str[12] = {97, 91, 37, 100, 93, 32, 61, 32, 37, 100, 10};

.visible .entry _Z14doubleElementsPii(
	.param .u64 .ptr .align 1 _Z14doubleElementsPii_param_0,
	.param .u32 _Z14doubleElementsPii_param_1
)
{
	.local .align 8 .b8 	__local_depot0[8];
	.reg .b64 	%SP;
	.reg .b64 	%SPL;
	.reg .pred 	%p<2>;
	.reg .b32 	%r<13>;
	.reg .b64 	%rd<11>;

	mov.u64 	%SPL, __local_depot0;
	cvta.local.u64 	%SP, %SPL;
	ld.param.u64 	%rd2, [_Z14doubleElementsPii_param_0];
	ld.param.u32 	%r5, [_Z14doubleElementsPii_param_1];
	cvta.to.global.u64 	%rd1, %rd2;
	mov.u32 	%r6, %ctaid.x;
	mov.u32 	%r7, %ntid.x;
	mov.u32 	%r8, %tid.x;
	mad.lo.s32 	%r1, %r6, %r7, %r8;
	setp.lt.s32 	%p1, %r1, %r5;
	@%p1 bra 	$L__BB0_2;
	mul.wide.s32 	%rd3, %r1, 4;
	add.s64 	%rd4, %rd1, %rd3;
	ld.global.u32 	%r12, [%rd4];
	bra.uni 	$L__BB0_3;
$L__BB0_2:
	mul.wide.s32 	%rd5, %r1, 4;
	add.s64 	%rd6, %rd1, %rd5;
	ld.global.u32 	%r9, [%rd6];
	shl.b32 	%r12, %r9, 1;
	st.global.u32 	[%rd6], %r12;
$L__BB0_3:
	add.u64 	%rd7, %SP, 0;
	add.u64 	%rd8, %SPL, 0;
	st.local.v2.u32 	[%rd8], {%r1, %r12};
	mov.u64 	%rd9, $str;
	cvta.global.u64 	%rd10, %rd9;
	{ // callseq 0, 0
	.param .b64 param0;
	st.param.b64 	[param0], %rd10;
	.param .b64 param1;
	st.param.b64 	[param1], %rd7;
	.param .b32 retval0;
	call.uni (retval0), 
	vprintf, 
	(
	param0, 
	param1
	);
	ld.param.b32 	%r10, [retval0];
	} // callseq 0
	ret;

}


// ===== COMPILED SASS (sm_100) =====

	.target	sm_100

	.elftype	@"ET_EXEC"


//--------------------- .note.nv.tkinfo           --------------------------
	.section	.note.nv.tkinfo,"",@"SHT_NOTE"
	.sectionflags	@"SHF_NOTE_NV_TKINFO"
	.tkinfo
        /*0018*/ 	.word	0x00000002
        /*0030*/ 	.string	""
        /*0030*/ 	.string	"ptxas"
        /*0030*/ 	.string	"Cuda compilation tools, release 13.0, V13.0.88"
        /*0030*/ 	.string	"Build cuda_13.0.r13.0/compiler.36424714_0"
        /*0030*/ 	.string	"-arch sm_100 -m 64 "



//--------------------- .note.nv.cuinfo           --------------------------
	.section	.note.nv.cuinfo,"",@"SHT_NOTE"
	.sectionflags	@"SHF_NOTE_NV_CUINFO"
        /*0018*/ 	.short	0x0002
        /*001a*/ 	.short	0x0064
        /*001c*/ 	.short	0x0082
	.zero		2


//--------------------- .nv.info                  --------------------------
	.section	.nv.info,"",@"SHT_CUDA_INFO"
	.align	4


	//----- nvinfo : EIATTR_REGCOUNT
	.align		4
        /*0000*/ 	.byte	0x04, 0x2f
        /*0002*/ 	.short	(.L_2 - .L_1)
	.align		4
.L_1:
        /*0004*/ 	.word	index@(_Z14doubleElementsPii)
        /*0008*/ 	.word	0x00000018


	//----- nvinfo : EIATTR_FRAME_SIZE
	.align		4
.L_2:
        /*000c*/ 	.byte	0x04, 0x11
        /*000e*/ 	.short	(.L_4 - .L_3)
	.align		4
.L_3:
        /*0010*/ 	.word	index@(_Z14doubleElementsPii)
        /*0014*/ 	.word	0x00000008


	//----- nvinfo : EIATTR_MIN_STACK_SIZE
	.align		4
.L_4:
        /*0018*/ 	.byte	0x04, 0x12
        /*001a*/ 	.short	(.L_6 - .L_5)
	.align		4
.L_5:
        /*001c*/ 	.word	index@(_Z14doubleElementsPii)
        /*0020*/ 	.word	0x00000008
.L_6:


//--------------------- .nv.compat                --------------------------
	.section	.nv.compat,"",@"SHT_CUDA_COMPAT_INFO"
	.align	4
        /*0000*/ 	.byte	0x02, 0x09, 0x00, 0x00, 0x02, 0x02, 0x01, 0x00, 0x02, 0x05, 0x05, 0x00, 0x03, 0x07, 0x01, 0x01
        /*0010*/ 	.byte	0x02, 0x03, 0x00, 0x00, 0x02, 0x06, 0x01, 0x00, 0x04, 0x0b, 0x08, 0x00, 0x09, 0x00, 0x00, 0x00
        /*0020*/ 	.byte	0x00, 0x00, 0x00, 0x00


//--------------------- .nv.info._Z14doubleElementsPii --------------------------
	.section	.nv.info._Z14doubleElementsPii,"",@"SHT_CUDA_INFO"
	.sectionflags	@""
	.align	4


	//----- nvinfo : EIATTR_CUDA_API_VERSION
	.align		4
        /*0000*/ 	.byte	0x04, 0x37
        /*0002*/ 	.short	(.L_8 - .L_7)
.L_7:
        /*0004*/ 	.word	0x00000082


	//----- nvinfo : EIATTR_KPARAM_INFO
	.align		4
.L_8:
        /*0008*/ 	.byte	0x04, 0x17
        /*000a*/ 	.short	(.L_10 - .L_9)
.L_9:
        /*000c*/ 	.word	0x00000000
        /*0010*/ 	.short	0x0001
        /*0012*/ 	.short	0x0008
        /*0014*/ 	.byte	0x00, 0xf0, 0x11, 0x00


	//----- nvinfo : EIATTR_KPARAM_INFO
	.align		4
.L_10:
        /*0018*/ 	.byte	0x04, 0x17
        /*001a*/ 	.short	(.L_12 - .L_11)
.L_11:
        /*001c*/ 	.word	0x00000000
        /*0020*/ 	.short	0x0000
        /*0022*/ 	.short	0x0000
        /*0024*/ 	.byte	0x00, 0xf5, 0x21, 0x00


	//----- nvinfo : EIATTR_SPARSE_MMA_MASK
	.align		4
.L_12:
        /*0028*/ 	.byte	0x03, 0x50
        /*002a*/ 	.short	0x0000


	//----- nvinfo : EIATTR_MAXREG_COUNT
	.align		4
        /*002c*/ 	.byte	0x03, 0x1b
        /*002e*/ 	.short	0x00ff


	//----- nvinfo : EIATTR_EXTERNS
	.align		4
        /*0030*/ 	.byte	0x04, 0x0f
        /*0032*/ 	.short	(.L_14 - .L_13)


	//   ....[0]....
	.align		4
.L_13:
        /*0034*/ 	.word	index@(vprintf)


	//----- nvinfo : EIATTR_MERCURY_ISA_VERSION
	.align		4
.L_14:
        /*0038*/ 	.byte	0x03, 0x5f
        /*003a*/ 	.short	0x0101


	//----- nvinfo : EIATTR_VRC_CTA_INIT_COUNT
	.align		4
        /*003c*/ 	.byte	0x02, 0x4a
	.zero		1
	.zero		1


	//----- nvinfo : EIATTR_SYSCALL_OFFSETS
	.align		4
        /*0040*/ 	.byte	0x04, 0x46
        /*0042*/ 	.short	(.L_16 - .L_15)


	//   ....[0]....
.L_15:
        /*0044*/ 	.word	0x00000190


	//----- nvinfo : EIATTR_EXIT_INSTR_OFFSETS
	.align		4
.L_16:
        /*0048*/ 	.byte	0x04, 0x1c
        /*004a*/ 	.short	(.L_18 - .L_17)


	//   ....[0]....
.L_17:
        /*004c*/ 	.word	0x000001a0


	//----- nvinfo : EIATTR_CBANK_PARAM_SIZE
	.align		4
.L_18:
        /*0050*/ 	.byte	0x03, 0x19
        /*0052*/ 	.short	0x000c


	//----- nvinfo : EIATTR_PARAM_CBANK
	.align		4
        /*0054*/ 	.byte	0x04, 0x0a
        /*0056*/ 	.short	(.L_20 - .L_19)
	.align		4
.L_19:
        /*0058*/ 	.word	index@(.nv.constant0._Z14doubleElementsPii)
        /*005c*/ 	.short	0x0380
        /*005e*/ 	.short	0x000c


	//----- nvinfo : EIATTR_SW_WAR
	.align		4
.L_20:
        /*0060*/ 	.byte	0x04, 0x36
        /*0062*/ 	.short	(.L_22 - .L_21)
.L_21:
        /*0064*/ 	.word	0x00000008
.L_22:


//--------------------- .nv.callgraph             --------------------------
	.section	.nv.callgraph,"",@"SHT_CUDA_CALLGRAPH"
	.align	4
	.sectionentsize	8
	.align		4
        /*0000*/ 	.word	0x00000000
	.align		4
        /*0004*/ 	.word	0xffffffff
	.align		4
        /*0008*/ 	.word	index@(_Z14doubleElementsPii)
	.align		4
        /*000c*/ 	.word	index@(vprintf)
	.align		4
        /*0010*/ 	.word	0x00000000
	.align		4
        /*0014*/ 	.word	0xfffffffe
	.align		4
        /*0018*/ 	.word	0x00000000
	.align		4
        /*001c*/ 	.word	0xfffffffd
	.align		4
        /*0020*/ 	.word	0x00000000
	.align		4
        /*0024*/ 	.word	0xfffffffc


//--------------------- .nv.constant4             --------------------------
	.section	.nv.constant4,"a",@progbits
	.align	8
	.align		8
.nv.constant4:
        /*0000*/ 	.dword	vprintf
	.align		8
        /*0008*/ 	.dword	$str


//--------------------- .text._Z14doubleElementsPii --------------------------
	.section	.text._Z14doubleElementsPii,"ax",@progbits
	.align	128
        .global         _Z14doubleElementsPii
        .type           _Z14doubleElementsPii,@function
        .size           _Z14doubleElementsPii,(.L_x_2 - _Z14doubleElementsPii)
        .other          _Z14doubleElementsPii,@"STO_CUDA_ENTRY STV_DEFAULT"
_Z14doubleElementsPii:
.text._Z14doubleElementsPii:
[----:B------:R-:W0:Y:S01]  /*0000*/  LDC R1, c[0x0][0x37c] ;  /* 0x0000df00ff017b82 */ /* 0x000e220000000800 */
[----:B------:R-:W1:Y:S01]  /*0010*/  S2R R3, SR_TID.X ;  /* 0x0000000000037919 */ /* 0x000e620000002100 */
[----:B------:R-:W2:Y:S06]  /*0020*/  LDCU UR7, c[0x0][0x2fc] ;  /* 0x00005f80ff0777ac */ /* 0x000eac0008000800 */
[----:B------:R-:W1:Y:S01]  /*0030*/  S2UR UR6, SR_CTAID.X ;  /* 0x00000000000679c3 */ /* 0x000e620000002500 */
[----:B0-----:R-:W-:Y:S01]  /*0040*/  VIADD R1, R1, 0xfffffff8 ;  /* 0xfffffff801017836 */ /* 0x001fe20000000000 */
[----:B------:R-:W0:Y:S06]  /*0050*/  LDCU.64 UR4, c[0x0][0x358] ;  /* 0x00006b00ff0477ac */ /* 0x000e2c0008000a00 */
[----:B------:R-:W3:Y:S01]  /*0060*/  LDC.64 R8, c[0x0][0x380] ;  /* 0x0000e000ff087b82 */ /* 0x000ee20000000a00 */
[----:B------:R-:W-:Y:S01]  /*0070*/  MOV R0, 0x0 ;  /* 0x0000000000007802 */ /* 0x000fe20000000f00 */
[----:B------:R-:W4:Y:S06]  /*0080*/  LDCU.64 UR8, c[0x4][0x8] ;  /* 0x01000100ff0877ac */ /* 0x000f2c0008000a00 */
[----:B------:R-:W1:Y:S02]  /*0090*/  LDC R2, c[0x0][0x360] ;  /* 0x0000d800ff027b82 */ /* 0x000e640000000800 */
[----:B-1----:R-:W-:Y:S01]  /*00a0*/  IMAD R2, R2, UR6, R3 ;  /* 0x0000000602027c24 */ /* 0x002fe2000f8e0203 */
[----:B------:R-:W1:Y:S03]  /*00b0*/  LDCU UR6, c[0x0][0x388] ;  /* 0x00007100ff0677ac */ /* 0x000e660008000800 */
[----:B---3--:R-:W-:-:S05]  /*00c0*/  IMAD.WIDE R8, R2, 0x4, R8 ;  /* 0x0000000402087825 */ /* 0x008fca00078e0208 */
[----:B0-----:R-:W3:Y:S01]  /*00d0*/  LDG.E R3, desc[UR4][R8.64] ;  /* 0x0000000408037981 */ /* 0x001ee2000c1e1900 */
[----:B------:R0:W0:Y:S01]  /*00e0*/  LDC.64 R10, c[0x4][R0] ;  /* 0x01000000000a7b82 */ /* 0x0000220000000a00 */
[----:B----4-:R-:W-:Y:S01]  /*00f0*/  IMAD.U32 R4, RZ, RZ, UR8 ;  /* 0x00000008ff047e24 */ /* 0x010fe2000f8e00ff */
[----:B------:R-:W-:Y:S02]  /*0100*/  MOV R5, UR9 ;  /* 0x0000000900057c02 */ /* 0x000fe40008000f00 */
[----:B-1----:R-:W-:Y:S01]  /*0110*/  ISETP.GE.AND P0, PT, R2, UR6, PT ;  /* 0x0000000602007c0c */ /* 0x002fe2000bf06270 */
[----:B------:R-:W1:-:S12]  /*0120*/  LDCU UR6, c[0x0][0x2f8] ;  /* 0x00005f00ff0677ac */ /* 0x000e580008000800 */
[----:B---3--:R-:W-:-:S05]  /*0130*/  @!P0 SHF.L.U32 R3, R3, 0x1, RZ ;  /* 0x0000000103038819 */ /* 0x008fca00000006ff */
[----:B------:R3:W-:Y:S04]  /*0140*/  STL.64 [R1], R2 ;  /* 0x0000000201007387 */ /* 0x0007e80000100a00 */
[----:B------:R3:W-:Y:S01]  /*0150*/  @!P0 STG.E desc[UR4][R8.64], R3 ;  /* 0x0000000308008986 */ /* 0x0007e2000c101904 */
[----:B-1----:R-:W-:-:S05]  /*0160*/  IADD3 R6, P0, PT, R1, UR6, RZ ;  /* 0x0000000601067c10 */ /* 0x002fca000ff1e0ff */
[----:B0-2---:R-:W-:-:S08]  /*0170*/  IMAD.X R7, RZ, RZ, UR7, P0 ;  /* 0x00000007ff077e24 */ /* 0x005fd000080e06ff */
[----:B------:R-:W-:-:S07]  /*0180*/  LEPC R20, `(.L_x_0) ;  /* 0x000000001014794e */ /* 0x000fce0000000000 */
[----:B---3--:R-:W-:Y:S05]  /*0190*/  CALL.ABS.NOINC R10 ;  /* 0x000000000a007343 */ /* 0x008fea0003c00000 */
.L_x_0:
[----:B------:R-:W-:Y:S05]  /*01a0*/  EXIT ;  /* 0x000000000000794d */ /* 0x000fea0003800000 */
.L_x_1:
[----:B------:R-:W-:-:S00]  /*01b0*/  BRA `(.L_x_1) ;  /* 0xfffffffc00fc7947 */ /* 0x000fc0000383ffff */
[----:B------:R-:W-:-:S00]  /*01c0*/  NOP ;  /* 0x0000000000007918 */ /* 0x000fc00000000000 */
        /* <DEDUP_REMOVED lines=11> */
.L_x_2:


//--------------------- .nv.global.init           --------------------------
	.section	.nv.global.init,"aw",@progbits
.nv.global.init:
	.type		$str,@object
	.size		$str,(.L_0 - $str)
$str:
        /*0000*/ 	.byte	0x61, 0x5b, 0x25, 0x64, 0x5d, 0x20, 0x3d, 0x20, 0x25, 0x64, 0x0a, 0x00
.L_0:


//--------------------- .nv.shared.reserved.0     --------------------------
	.section	.nv.shared.reserved.0,"aw",@nobits
	.weak		__nv_reservedSMEM_offset_0_alias
	.size		__nv_reservedSMEM_offset_0_alias, 0, 64
	.other		__nv_reservedSMEM_offset_0_alias,@"STO_CUDA_RESERVED_SHARED STV_DEFAULT"
__nv_reservedSMEM_offset_0_alias:
	.zero		0
	.zero		64


//--------------------- .nv.constant0._Z14doubleElementsPii --------------------------
	.section	.nv.constant0._Z14doubleElementsPii,"a",@progbits
	.sectionflags	@""
	.align	4
.nv.constant0._Z14doubleElementsPii:
	.zero		908


//--------------------- SYMBOLS --------------------------

	.type		.nv.reservedSmem.offset0,@object
	.size		.nv.reservedSmem.offset0,0x4
	.type		vprintf,@function
